//
// Generated by NVIDIA NVVM Compiler
//
// Compiler Build ID: CL-36424714
// Cuda compilation tools, release 13.0, V13.0.88
// Based on NVVM 20.0.0
//

.version 9.0
.target sm_100
.address_size 64


.func _Z10add_itselfPPSt4pairIPciEPPiS1_j(
	.param .b64 _Z10add_itselfPPSt4pairIPciEPPiS1_j_param_0,
	.param .b32 _Z10add_itselfPPSt4pairIPciEPPiS1_j_param_1
)
{
	.reg .pred 	%p<7>;
	.reg .b32 	%r<18>;
	.reg .b64 	%rd<11>;

	ld.param.u64 	%rd2, [_Z10add_itselfPPSt4pairIPciEPPiS1_j_param_0];
	ld.param.u32 	%r9, [_Z10add_itselfPPSt4pairIPciEPPiS1_j_param_1];
	shl.b32 	%r2, %r9, 1;
	add.s32 	%r3, %r2, 2;
	setp.eq.s32 	%p1, %r9, 4;
	add.s32 	%r4, %r9, 1;
	@%p1 bra 	$L__BB0_10;
	mov.u32 	%r10, %tid.x;
	mov.u32 	%r11, %ntid.x;
	mov.u32 	%r12, %ctaid.x;
	mad.lo.s32 	%r13, %r12, %r11, %r10;
	cvta.to.global.u64 	%rd3, %rd2;
	mul.wide.u32 	%rd4, %r13, 8;
	add.s64 	%rd1, %rd3, %rd4;
	and.b32  	%r5, %r9, 1;
	and.b32  	%r14, %r3, -4;
	neg.s32 	%r6, %r14;
	mul.wide.u32 	%rd6, %r9, 4;
$L__BB0_2:
	ld.global.u64 	%rd5, [%rd1];
	add.s64 	%rd7, %rd5, %rd6;
	ld.u32 	%r15, [%rd7];
	setp.ne.s32 	%p2, %r15, %r3;
	@%p2 bra 	$L__BB0_10;
	setp.eq.s32 	%p3, %r3, 0;
	@%p3 bra 	$L__BB0_9;
	setp.eq.s32 	%p4, %r2, 0;
	@%p4 bra 	$L__BB0_7;
	mov.u32 	%r17, %r6;
$L__BB0_6:
	{ // callseq 0, 0
	.param .b64 param0;
	st.param.b64 	[param0], %rd2;
	.param .b32 param1;
	st.param.b32 	[param1], %r4;
	call.uni 
	_Z10add_itselfPPSt4pairIPciEPPiS1_j, 
	(
	param0, 
	param1
	);
	} // callseq 0
	{ // callseq 1, 0
	.param .b64 param0;
	st.param.b64 	[param0], %rd2;
	.param .b32 param1;
	st.param.b32 	[param1], %r4;
	call.uni 
	_Z10add_itselfPPSt4pairIPciEPPiS1_j, 
	(
	param0, 
	param1
	);
	} // callseq 1
	{ // callseq 2, 0
	.param .b64 param0;
	st.param.b64 	[param0], %rd2;
	.param .b32 param1;
	st.param.b32 	[param1], %r4;
	call.uni 
	_Z10add_itselfPPSt4pairIPciEPPiS1_j, 
	(
	param0, 
	param1
	);
	} // callseq 2
	{ // callseq 3, 0
	.param .b64 param0;
	st.param.b64 	[param0], %rd2;
	.param .b32 param1;
	st.param.b32 	[param1], %r4;
	call.uni 
	_Z10add_itselfPPSt4pairIPciEPPiS1_j, 
	(
	param0, 
	param1
	);
	} // callseq 3
	add.s32 	%r17, %r17, 4;
	setp.ne.s32 	%p5, %r17, 0;
	@%p5 bra 	$L__BB0_6;
$L__BB0_7:
	setp.ne.s32 	%p6, %r5, 0;
	@%p6 bra 	$L__BB0_9;
	{ // callseq 4, 0
	.param .b64 param0;
	st.param.b64 	[param0], %rd2;
	.param .b32 param1;
	st.param.b32 	[param1], %r4;
	call.uni 
	_Z10add_itselfPPSt4pairIPciEPPiS1_j, 
	(
	param0, 
	param1
	);
	} // callseq 4
	{ // callseq 5, 0
	.param .b64 param0;
	st.param.b64 	[param0], %rd2;
	.param .b32 param1;
	st.param.b32 	[param1], %r4;
	call.uni 
	_Z10add_itselfPPSt4pairIPciEPPiS1_j, 
	(
	param0, 
	param1
	);
	} // callseq 5
$L__BB0_9:
	ld.global.u64 	%rd8, [%rd1];
	add.s64 	%rd10, %rd8, %rd6;
	mov.b32 	%r16, 0;
	st.u32 	[%rd10], %r16;
	bra.uni 	$L__BB0_2;
$L__BB0_10:
	ret;

}
	// .globl	_Z3addPPSt4pairIPciEPPiS2_j
.visible .entry _Z3addPPSt4pairIPciEPPiS2_j(
	.param .u64 .ptr .align 1 _Z3addPPSt4pairIPciEPPiS2_j_param_0,
	.param .u64 .ptr .align 1 _Z3addPPSt4pairIPciEPPiS2_j_param_1,
	.param .u64 .ptr .align 1 _Z3addPPSt4pairIPciEPPiS2_j_param_2,
	.param .u32 _Z3addPPSt4pairIPciEPPiS2_j_param_3
)
{
	.reg .pred 	%p<8>;
	.reg .b32 	%r<28>;
	.reg .b64 	%rd<2>;

	ld.param.u64 	%rd1, [_Z3addPPSt4pairIPciEPPiS2_j_param_1];
	ld.param.u32 	%r12, [_Z3addPPSt4pairIPciEPPiS2_j_param_3];
	mov.u32 	%r13, %ctaid.x;
	mov.u32 	%r14, %ntid.x;
	mul.lo.s32 	%r1, %r13, %r14;
	mov.u32 	%r2, %tid.x;
	add.s32 	%r27, %r1, %r2;
	setp.gt.u32 	%p1, %r27, 255;
	setp.ge.u32 	%p2, %r27, %r12;
	or.pred  	%p3, %p1, %p2;
	@%p3 bra 	$L__BB1_6;
	add.s32 	%r15, %r27, 256;
	max.u32 	%r16, %r12, %r15;
	not.b32 	%r17, %r1;
	add.s32 	%r18, %r16, %r17;
	sub.s32 	%r4, %r18, %r2;
	and.b32  	%r19, %r4, 768;
	setp.eq.s32 	%p4, %r19, 768;
	@%p4 bra 	$L__BB1_4;
	shr.u32 	%r20, %r4, 8;
	add.s32 	%r21, %r20, 1;
	and.b32  	%r22, %r21, 3;
	neg.s32 	%r25, %r22;
	shl.b32 	%r23, %r21, 8;
	and.b32  	%r24, %r23, 768;
	add.s32 	%r27, %r27, %r24;
$L__BB1_3:
	.pragma "nounroll";
	{ // callseq 6, 0
	.param .b64 param0;
	st.param.b64 	[param0], %rd1;
	.param .b32 param1;
	st.param.b32 	[param1], 0;
	call.uni 
	_Z10add_itselfPPSt4pairIPciEPPiS1_j, 
	(
	param0, 
	param1
	);
	} // callseq 6
	add.s32 	%r25, %r25, 1;
	setp.ne.s32 	%p5, %r25, 0;
	@%p5 bra 	$L__BB1_3;
$L__BB1_4:
	setp.lt.u32 	%p6, %r4, 768;
	@%p6 bra 	$L__BB1_6;
$L__BB1_5:
	{ // callseq 7, 0
	.param .b64 param0;
	st.param.b64 	[param0], %rd1;
	.param .b32 param1;
	st.param.b32 	[param1], 0;
	call.uni 
	_Z10add_itselfPPSt4pairIPciEPPiS1_j, 
	(
	param0, 
	param1
	);
	} // callseq 7
	{ // callseq 8, 0
	.param .b64 param0;
	st.param.b64 	[param0], %rd1;
	.param .b32 param1;
	st.param.b32 	[param1], 0;
	call.uni 
	_Z10add_itselfPPSt4pairIPciEPPiS1_j, 
	(
	param0, 
	param1
	);
	} // callseq 8
	{ // callseq 9, 0
	.param .b64 param0;
	st.param.b64 	[param0], %rd1;
	.param .b32 param1;
	st.param.b32 	[param1], 0;
	call.uni 
	_Z10add_itselfPPSt4pairIPciEPPiS1_j, 
	(
	param0, 
	param1
	);
	} // callseq 9
	{ // callseq 10, 0
	.param .b64 param0;
	st.param.b64 	[param0], %rd1;
	.param .b32 param1;
	st.param.b32 	[param1], 0;
	call.uni 
	_Z10add_itselfPPSt4pairIPciEPPiS1_j, 
	(
	param0, 
	param1
	);
	} // callseq 10
	add.s32 	%r27, %r27, 1024;
	setp.lt.u32 	%p7, %r27, %r12;
	@%p7 bra 	$L__BB1_5;
$L__BB1_6:
	ret;

}
	// .globl	_Z6searchPPSt4pairIPciEPPiS0_RjS6_
.visible .entry _Z6searchPPSt4pairIPciEPPiS0_RjS6_(
	.param .u64 .ptr .align 1 _Z6searchPPSt4pairIPciEPPiS0_RjS6__param_0,
	.param .u64 .ptr .align 1 _Z6searchPPSt4pairIPciEPPiS0_RjS6__param_1,
	.param .u64 .ptr .align 1 _Z6searchPPSt4pairIPciEPPiS0_RjS6__param_2,
	.param .u64 .ptr .align 1 _Z6searchPPSt4pairIPciEPPiS0_RjS6__param_3,
	.param .u64 .ptr .align 1 _Z6searchPPSt4pairIPciEPPiS0_RjS6__param_4
)
{
	.reg .pred 	%p<17>;
	.reg .b32 	%r<36>;
	.reg .b64 	%rd<57>;

	ld.param.u64 	%rd15, [_Z6searchPPSt4pairIPciEPPiS0_RjS6__param_0];
	ld.param.u64 	%rd16, [_Z6searchPPSt4pairIPciEPPiS0_RjS6__param_1];
	ld.param.u64 	%rd19, [_Z6searchPPSt4pairIPciEPPiS0_RjS6__param_2];
	ld.param.u64 	%rd17, [_Z6searchPPSt4pairIPciEPPiS0_RjS6__param_3];
	ld.param.u64 	%rd18, [_Z6searchPPSt4pairIPciEPPiS0_RjS6__param_4];
	cvta.to.global.u64 	%rd1, %rd19;
	mov.u32 	%r17, %ctaid.x;
	mov.u32 	%r18, %ntid.x;
	mov.u32 	%r19, %tid.x;
	mad.lo.s32 	%r1, %r17, %r18, %r19;
	setp.gt.u32 	%p1, %r1, 255;
	@%p1 bra 	$L__BB2_22;
	cvta.to.global.u64 	%rd20, %rd16;
	cvta.to.global.u64 	%rd21, %rd15;
	mul.wide.u32 	%rd22, %r1, 8;
	add.s64 	%rd23, %rd20, %rd22;
	ld.global.u64 	%rd24, [%rd23];
	cvta.to.global.u64 	%rd2, %rd24;
	add.s64 	%rd3, %rd21, %rd22;
	ld.global.u32 	%r2, [%rd2];
	setp.eq.s32 	%p2, %r2, 0;
	@%p2 bra 	$L__BB2_6;
	ld.global.u64 	%rd25, [%rd3];
	cvta.to.global.u64 	%rd4, %rd25;
	mov.b32 	%r31, 0;
	bra.uni 	$L__BB2_4;
$L__BB2_3:
	cvt.u32.u64 	%r21, %rd56;
	add.s32 	%r31, %r21, 1;
	setp.ge.u32 	%p4, %r31, %r2;
	@%p4 bra 	$L__BB2_6;
$L__BB2_4:
	cvt.u64.u32 	%rd56, %r31;
	mul.wide.u32 	%rd26, %r31, 16;
	add.s64 	%rd27, %rd4, %rd26;
	ld.global.u64 	%rd28, [%rd27];
	cvta.to.global.u64 	%rd29, %rd28;
	setp.ne.s64 	%p3, %rd1, %rd29;
	@%p3 bra 	$L__BB2_3;
$L__BB2_5:
	cvta.to.global.u64 	%rd50, %rd17;
	st.global.u32 	[%rd50], %r1;
	ld.global.u64 	%rd51, [%rd3];
	cvta.to.global.u64 	%rd52, %rd51;
	shl.b64 	%rd53, %rd56, 4;
	add.s64 	%rd54, %rd52, %rd53;
	ld.global.u32 	%r30, [%rd54+8];
	cvta.to.global.u64 	%rd55, %rd18;
	st.global.u32 	[%rd55], %r30;
	bra.uni 	$L__BB2_22;
$L__BB2_6:
	ld.global.u32 	%r5, [%rd2+4];
	setp.eq.s32 	%p5, %r5, 0;
	@%p5 bra 	$L__BB2_10;
	ld.global.u64 	%rd30, [%rd3];
	cvta.to.global.u64 	%rd7, %rd30;
	mov.b32 	%r32, 0;
$L__BB2_8:
	cvt.u64.u32 	%rd56, %r32;
	mul.wide.u32 	%rd31, %r32, 16;
	add.s64 	%rd32, %rd7, %rd31;
	ld.global.u64 	%rd33, [%rd32];
	cvta.to.global.u64 	%rd34, %rd33;
	setp.eq.s64 	%p6, %rd1, %rd34;
	@%p6 bra 	$L__BB2_5;
	cvt.u32.u64 	%r23, %rd56;
	add.s32 	%r32, %r23, 1;
	setp.lt.u32 	%p7, %r32, %r5;
	@%p7 bra 	$L__BB2_8;
$L__BB2_10:
	ld.global.u32 	%r8, [%rd2+8];
	setp.eq.s32 	%p8, %r8, 0;
	@%p8 bra 	$L__BB2_14;
	ld.global.u64 	%rd35, [%rd3];
	cvta.to.global.u64 	%rd9, %rd35;
	mov.b32 	%r33, 0;
$L__BB2_12:
	cvt.u64.u32 	%rd56, %r33;
	mul.wide.u32 	%rd36, %r33, 16;
	add.s64 	%rd37, %rd9, %rd36;
	ld.global.u64 	%rd38, [%rd37];
	cvta.to.global.u64 	%rd39, %rd38;
	setp.eq.s64 	%p9, %rd1, %rd39;
	@%p9 bra 	$L__BB2_5;
	cvt.u32.u64 	%r25, %rd56;
	add.s32 	%r33, %r25, 1;
	setp.lt.u32 	%p10, %r33, %r8;
	@%p10 bra 	$L__BB2_12;
$L__BB2_14:
	ld.global.u32 	%r11, [%rd2+12];
	setp.eq.s32 	%p11, %r11, 0;
	@%p11 bra 	$L__BB2_18;
	ld.global.u64 	%rd40, [%rd3];
	cvta.to.global.u64 	%rd11, %rd40;
	mov.b32 	%r34, 0;
$L__BB2_16:
	cvt.u64.u32 	%rd56, %r34;
	mul.wide.u32 	%rd41, %r34, 16;
	add.s64 	%rd42, %rd11, %rd41;
	ld.global.u64 	%rd43, [%rd42];
	cvta.to.global.u64 	%rd44, %rd43;
	setp.eq.s64 	%p12, %rd1, %rd44;
	@%p12 bra 	$L__BB2_5;
	cvt.u32.u64 	%r27, %rd56;
	add.s32 	%r34, %r27, 1;
	setp.lt.u32 	%p13, %r34, %r11;
	@%p13 bra 	$L__BB2_16;
$L__BB2_18:
	ld.global.u32 	%r14, [%rd2+16];
	setp.eq.s32 	%p14, %r14, 0;
	@%p14 bra 	$L__BB2_22;
	ld.global.u64 	%rd45, [%rd3];
	cvta.to.global.u64 	%rd13, %rd45;
	mov.b32 	%r35, 0;
$L__BB2_20:
	cvt.u64.u32 	%rd56, %r35;
	mul.wide.u32 	%rd46, %r35, 16;
	add.s64 	%rd47, %rd13, %rd46;
	ld.global.u64 	%rd48, [%rd47];
	cvta.to.global.u64 	%rd49, %rd48;
	setp.eq.s64 	%p15, %rd1, %rd49;
	@%p15 bra 	$L__BB2_5;
	cvt.u32.u64 	%r29, %rd56;
	add.s32 	%r35, %r29, 1;
	setp.lt.u32 	%p16, %r35, %r14;
	@%p16 bra 	$L__BB2_20;
$L__BB2_22:
	ret;

}


// ===== COMPILED SASS (sm_100) =====

	.target	sm_100

	.elftype	@"ET_EXEC"


//--------------------- .note.nv.tkinfo           --------------------------
	.section	.note.nv.tkinfo,"",@"SHT_NOTE"
	.sectionflags	@"SHF_NOTE_NV_TKINFO"
	.tkinfo
        /*0018*/ 	.word	0x00000002
        /*0030*/ 	.string	""
        /*0030*/ 	.string	"ptxas"
        /*0030*/ 	.string	"Cuda compilation tools, release 13.0, V13.0.88"
        /*0030*/ 	.string	"Build cuda_13.0.r13.0/compiler.36424714_0"
        /*0030*/ 	.string	"-arch sm_100 -m 64 "



//--------------------- .note.nv.cuinfo           --------------------------
	.section	.note.nv.cuinfo,"",@"SHT_NOTE"
	.sectionflags	@"SHF_NOTE_NV_CUINFO"
        /*0018*/ 	.short	0x0002
        /*001a*/ 	.short	0x0064
        /*001c*/ 	.short	0x0082
	.zero		2


//--------------------- .nv.info                  --------------------------
	.section	.nv.info,"",@"SHT_CUDA_INFO"
	.align	4


	//----- nvinfo : EIATTR_REGCOUNT
	.align		4
        /*0000*/ 	.byte	0x04, 0x2f
        /*0002*/ 	.short	(.L_1 - .L_0)
	.align		4
.L_0:
        /*0004*/ 	.word	index@(_Z3addPPSt4pairIPciEPPiS2_j)
        /*0008*/ 	.word	0x00000028


	//----- nvinfo : EIATTR_FRAME_SIZE
	.align		4
.L_1:
        /*000c*/ 	.byte	0x04, 0x11
        /*000e*/ 	.short	(.L_3 - .L_2)
	.align		4
.L_2:
        /*0010*/ 	.word	index@($_Z3addPPSt4pairIPciEPPiS2_j$_Z10add_itselfPPSt4pairIPciEPPiS1_j)
        /*0014*/ 	.word	0x00000000


	//----- nvinfo : EIATTR_FRAME_SIZE
	.align		4
.L_3:
        /*0018*/ 	.byte	0x04, 0x11
        /*001a*/ 	.short	(.L_5 - .L_4)
	.align		4
.L_4:
        /*001c*/ 	.word	index@(_Z3addPPSt4pairIPciEPPiS2_j)
        /*0020*/ 	.word	0x00000000


	//----- nvinfo : EIATTR_REGCOUNT
	.align		4
.L_5:
        /*0024*/ 	.byte	0x04, 0x2f
        /*0026*/ 	.short	(.L_7 - .L_6)
	.align		4
.L_6:
        /*0028*/ 	.word	index@(_Z6searchPPSt4pairIPciEPPiS0_RjS6_)
        /*002c*/ 	.word	0x0000000e


	//----- nvinfo : EIATTR_FRAME_SIZE
	.align		4
.L_7:
        /*0030*/ 	.byte	0x04, 0x11
        /*0032*/ 	.short	(.L_9 - .L_8)
	.align		4
.L_8:
        /*0034*/ 	.word	index@(_Z6searchPPSt4pairIPciEPPiS0_RjS6_)
        /*0038*/ 	.word	0x00000000


	//----- nvinfo : EIATTR_MIN_STACK_SIZE
	.align		4
.L_9:
        /*003c*/ 	.byte	0x04, 0x12
        /*003e*/ 	.short	(.L_11 - .L_10)
	.align		4
.L_10:
        /*0040*/ 	.word	index@(_Z6searchPPSt4pairIPciEPPiS0_RjS6_)
        /*0044*/ 	.word	0x00000000


	//----- nvinfo : EIATTR_MIN_STACK_SIZE
	.align		4
.L_11:
        /*0048*/ 	.byte	0x04, 0x12
        /*004a*/ 	.short	(.L_13 - .L_12)
	.align		4
.L_12:
        /*004c*/ 	.word	index@(_Z3addPPSt4pairIPciEPPiS2_j)
        /*0050*/ 	.word	0x00000000
.L_13:


//--------------------- .nv.compat                --------------------------
	.section	.nv.compat,"",@"SHT_CUDA_COMPAT_INFO"
	.align	4
        /*0000*/ 	.byte	0x02, 0x09, 0x00, 0x00, 0x02, 0x02, 0x01, 0x00, 0x02, 0x05, 0x05, 0x00, 0x03, 0x07, 0x01, 0x01
        /*0010*/ 	.byte	0x02, 0x03, 0x00, 0x00, 0x02, 0x06, 0x01, 0x00, 0x04, 0x0b, 0x08, 0x00, 0x09, 0x00, 0x00, 0x00
        /*0020*/ 	.byte	0x00, 0x00, 0x00, 0x00


//--------------------- .nv.info._Z6searchPPSt4pairIPciEPPiS0_RjS6_ --------------------------
	.section	.nv.info._Z6searchPPSt4pairIPciEPPiS0_RjS6_,"",@"SHT_CUDA_INFO"
	.sectionflags	@""
	.align	4


	//----- nvinfo : EIATTR_CUDA_API_VERSION
	.align		4
        /*0000*/ 	.byte	0x04, 0x37
        /*0002*/ 	.short	(.L_15 - .L_14)
.L_14:
        /*0004*/ 	.word	0x00000082


	//----- nvinfo : EIATTR_KPARAM_INFO
	.align		4
.L_15:
        /*0008*/ 	.byte	0x04, 0x17
        /*000a*/ 	.short	(.L_17 - .L_16)
.L_16:
        /*000c*/ 	.word	0x00000000
        /*0010*/ 	.short	0x0004
        /*0012*/ 	.short	0x0020
        /*0014*/ 	.byte	0x00, 0xf5, 0x21, 0x00


	//----- nvinfo : EIATTR_KPARAM_INFO
	.align		4
.L_17:
        /*0018*/ 	.byte	0x04, 0x17
        /*001a*/ 	.short	(.L_19 - .L_18)
.L_18:
        /*001c*/ 	.word	0x00000000
        /*0020*/ 	.short	0x0003
        /*0022*/ 	.short	0x0018
        /*0024*/ 	.byte	0x00, 0xf5, 0x21, 0x00


	//----- nvinfo : EIATTR_KPARAM_INFO
	.align		4
.L_19:
        /*0028*/ 	.byte	0x04, 0x17
        /*002a*/ 	.short	(.L_21 - .L_20)
.L_20:
        /*002c*/ 	.word	0x00000000
        /*0030*/ 	.short	0x0002
        /*0032*/ 	.short	0x0010
        /*0034*/ 	.byte	0x00, 0xf5, 0x21, 0x00


	//----- nvinfo : EIATTR_KPARAM_INFO
	.align		4
.L_21:
        /*0038*/ 	.byte	0x04, 0x17
        /*003a*/ 	.short	(.L_23 - .L_22)
.L_22:
        /*003c*/ 	.word	0x00000000
        /*0040*/ 	.short	0x0001
        /*0042*/ 	.short	0x0008
        /*0044*/ 	.byte	0x00, 0xf5, 0x21, 0x00


	//----- nvinfo : EIATTR_KPARAM_INFO
	.align		4
.L_23:
        /*0048*/ 	.byte	0x04, 0x17
        /*004a*/ 	.short	(.L_25 - .L_24)
.L_24:
        /*004c*/ 	.word	0x00000000
        /*0050*/ 	.short	0x0000
        /*0052*/ 	.short	0x0000
        /*0054*/ 	.byte	0x00, 0xf5, 0x21, 0x00


	//----- nvinfo : EIATTR_SPARSE_MMA_MASK
	.align		4
.L_25:
        /*0058*/ 	.byte	0x03, 0x50
        /*005a*/ 	.short	0x0000


	//----- nvinfo : EIATTR_MAXREG_COUNT
	.align		4
        /*005c*/ 	.byte	0x03, 0x1b
        /*005e*/ 	.short	0x00ff


	//----- nvinfo : EIATTR_MERCURY_ISA_VERSION
	.align		4
        /*0060*/ 	.byte	0x03, 0x5f
        /*0062*/ 	.short	0x0101


	//----- nvinfo : EIATTR_VRC_CTA_INIT_COUNT
	.align		4
        /*0064*/ 	.byte	0x02, 0x4a
	.zero		1
	.zero		1


	//----- nvinfo : EIATTR_EXIT_INSTR_OFFSETS
	.align		4
        /*0068*/ 	.byte	0x04, 0x1c
        /*006a*/ 	.short	(.L_27 - .L_26)


	//   ....[0]....
.L_26:
        /*006c*/ 	.word	0x00000060


	//   ....[1]....
        /*0070*/ 	.word	0x00000500


	//   ....[2]....
        /*0074*/ 	.word	0x000005e0


	//   ....[3]....
        /*0078*/ 	.word	0x00000680


	//----- nvinfo : EIATTR_CRS_STACK_SIZE
	.align		4
.L_27:
        /*007c*/ 	.byte	0x04, 0x1e
        /*007e*/ 	.short	(.L_29 - .L_28)
.L_28:
        /*0080*/ 	.word	0x00000000


	//----- nvinfo : EIATTR_CBANK_PARAM_SIZE
	.align		4
.L_29:
        /*0084*/ 	.byte	0x03, 0x19
        /*0086*/ 	.short	0x0028


	//----- nvinfo : EIATTR_PARAM_CBANK
	.align		4
        /*0088*/ 	.byte	0x04, 0x0a
        /*008a*/ 	.short	(.L_31 - .L_30)
	.align		4
.L_30:
        /*008c*/ 	.word	index@(.nv.constant0._Z6searchPPSt4pairIPciEPPiS0_RjS6_)
        /*0090*/ 	.short	0x0380
        /*0092*/ 	.short	0x0028


	//----- nvinfo : EIATTR_SW_WAR
	.align		4
.L_31:
        /*0094*/ 	.byte	0x04, 0x36
        /*0096*/ 	.short	(.L_33 - .L_32)
.L_32:
        /*0098*/ 	.word	0x00000008
.L_33:


//--------------------- .nv.info._Z3addPPSt4pairIPciEPPiS2_j --------------------------
	.section	.nv.info._Z3addPPSt4pairIPciEPPiS2_j,"",@"SHT_CUDA_INFO"
	.sectionflags	@""
	.align	4


	//----- nvinfo : EIATTR_CUDA_API_VERSION
	.align		4
        /*0000*/ 	.byte	0x04, 0x37
        /*0002*/ 	.short	(.L_35 - .L_34)
.L_34:
        /*0004*/ 	.word	0x00000082


	//----- nvinfo : EIATTR_KPARAM_INFO
	.align		4
.L_35:
        /*0008*/ 	.byte	0x04, 0x17
        /*000a*/ 	.short	(.L_37 - .L_36)
.L_36:
        /*000c*/ 	.word	0x00000000
        /*0010*/ 	.short	0x0003
        /*0012*/ 	.short	0x0018
        /*0014*/ 	.byte	0x00, 0xf0, 0x11, 0x00


	//----- nvinfo : EIATTR_KPARAM_INFO
	.align		4
.L_37:
        /*0018*/ 	.byte	0x04, 0x17
        /*001a*/ 	.short	(.L_39 - .L_38)
.L_38:
        /*001c*/ 	.word	0x00000000
        /*0020*/ 	.short	0x0002
        /*0022*/ 	.short	0x0010
        /*0024*/ 	.byte	0x00, 0xf5, 0x21, 0x00


	//----- nvinfo : EIATTR_KPARAM_INFO
	.align		4
.L_39:
        /*0028*/ 	.byte	0x04, 0x17
        /*002a*/ 	.short	(.L_41 - .L_40)
.L_40:
        /*002c*/ 	.word	0x00000000
        /*0030*/ 	.short	0x0001
        /*0032*/ 	.short	0x0008
        /*0034*/ 	.byte	0x00, 0xf5, 0x21, 0x00


	//----- nvinfo : EIATTR_KPARAM_INFO
	.align		4
.L_41:
        /*0038*/ 	.byte	0x04, 0x17
        /*003a*/ 	.short	(.L_43 - .L_42)
.L_42:
        /*003c*/ 	.word	0x00000000
        /*0040*/ 	.short	0x0000
        /*0042*/ 	.short	0x0000
        /*0044*/ 	.byte	0x00, 0xf5, 0x21, 0x00


	//----- nvinfo : EIATTR_SPARSE_MMA_MASK
	.align		4
.L_43:
        /*0048*/ 	.byte	0x03, 0x50
        /*004a*/ 	.short	0x0000


	//----- nvinfo : EIATTR_MAXREG_COUNT
	.align		4
        /*004c*/ 	.byte	0x03, 0x1b
        /*004e*/ 	.short	0x00ff


	//----- nvinfo : EIATTR_MERCURY_ISA_VERSION
	.align		4
        /*0050*/ 	.byte	0x03, 0x5f
        /*0052*/ 	.short	0x0101


	//----- nvinfo : EIATTR_VRC_CTA_INIT_COUNT
	.align		4
        /*0054*/ 	.byte	0x02, 0x4a
	.zero		1
	.zero		1


	//----- nvinfo : EIATTR_EXIT_INSTR_OFFSETS
	.align		4
        /*0058*/ 	.byte	0x04, 0x1c
        /*005a*/ 	.short	(.L_45 - .L_44)


	//   ....[0]....
.L_44:
        /*005c*/ 	.word	0x00000090


	//   ....[1]....
        /*0060*/ 	.word	0x00000260


	//   ....[2]....
        /*0064*/ 	.word	0x00000460


	//----- nvinfo : EIATTR_CRS_STACK_SIZE
	.align		4
.L_45:
        /*0068*/ 	.byte	0x04, 0x1e
        /*006a*/ 	.short	(.L_47 - .L_46)
.L_46:
        /*006c*/ 	.word	0x00000000


	//----- nvinfo : EIATTR_CBANK_PARAM_SIZE
	.align		4
.L_47:
        /*0070*/ 	.byte	0x03, 0x19
        /*0072*/ 	.short	0x001c


	//----- nvinfo : EIATTR_PARAM_CBANK
	.align		4
        /*0074*/ 	.byte	0x04, 0x0a
        /*0076*/ 	.short	(.L_49 - .L_48)
	.align		4
.L_48:
        /*0078*/ 	.word	index@(.nv.constant0._Z3addPPSt4pairIPciEPPiS2_j)
        /*007c*/ 	.short	0x0380
        /*007e*/ 	.short	0x001c


	//----- nvinfo : EIATTR_SW_WAR
	.align		4
.L_49:
        /*0080*/ 	.byte	0x04, 0x36
        /*0082*/ 	.short	(.L_51 - .L_50)
.L_50:
        /*0084*/ 	.word	0x00000008
.L_51:


//--------------------- .nv.callgraph             --------------------------
	.section	.nv.callgraph,"",@"SHT_CUDA_CALLGRAPH"
	.align	4
	.sectionentsize	8
	.align		4
        /*0000*/ 	.word	0x00000000
	.align		4
        /*0004*/ 	.word	0xffffffff
	.align		4
        /*0008*/ 	.word	0x00000000
	.align		4
        /*000c*/ 	.word	0xfffffffe
	.align		4
        /*0010*/ 	.word	0x00000000
	.align		4
        /*0014*/ 	.word	0xfffffffd
	.align		4
        /*0018*/ 	.word	0x00000000
	.align		4
        /*001c*/ 	.word	0xfffffffc


//--------------------- .text._Z6searchPPSt4pairIPciEPPiS0_RjS6_ --------------------------
	.section	.text._Z6searchPPSt4pairIPciEPPiS0_RjS6_,"ax",@progbits
	.align	128
        .global         _Z6searchPPSt4pairIPciEPPiS0_RjS6_
        .type           _Z6searchPPSt4pairIPciEPPiS0_RjS6_,@function
        .size           _Z6searchPPSt4pairIPciEPPiS0_RjS6_,(.L_x_26 - _Z6searchPPSt4pairIPciEPPiS0_RjS6_)
        .other          _Z6searchPPSt4pairIPciEPPiS0_RjS6_,@"STO_CUDA_ENTRY STV_DEFAULT"
_Z6searchPPSt4pairIPciEPPiS0_RjS6_:
.text._Z6searchPPSt4pairIPciEPPiS0_RjS6_:
[----:B------:R-:W-:Y:S01]  /*0000*/  LDC R1, c[0x0][0x37c] ;  /* 0x0000df00ff017b82 */ /* 0x000fe20000000800 */
[----:B------:R-:W0:Y:S07]  /*0010*/  S2R R3, SR_TID.X ;  /* 0x0000000000037919 */ /* 0x000e2e0000002100 */
[----:B------:R-:W0:Y:S08]  /*0020*/  S2UR UR4, SR_CTAID.X ;  /* 0x00000000000479c3 */ /* 0x000e300000002500 */
[----:B------:R-:W0:Y:S02]  /*0030*/  LDC R0, c[0x0][0x360] ;  /* 0x0000d800ff007b82 */ /* 0x000e240000000800 */
[----:B0-----:R-:W-:-:S05]  /*0040*/  IMAD R0, R0, UR4, R3 ;  /* 0x0000000400007c24 */ /* 0x001fca000f8e0203 */
[----:B------:R-:W-:-:S13]  /*0050*/  ISETP.GT.U32.AND P0, PT, R0, 0xff, PT ;  /* 0x000000ff0000780c */ /* 0x000fda0003f04070 */
[----:B------:R-:W-:Y:S05]  /*0060*/  @P0 EXIT ;  /* 0x000000000000094d */ /* 0x000fea0003800000 */
[----:B------:R-:W0:Y:S01]  /*0070*/  LDC.64 R4, c[0x0][0x388] ;  /* 0x0000e200ff047b82 */ /* 0x000e220000000a00 */
[----:B------:R-:W1:Y:S01]  /*0080*/  LDCU.64 UR4, c[0x0][0x358] ;  /* 0x00006b00ff0477ac */ /* 0x000e620008000a00 */
[----:B------:R-:W2:Y:S06]  /*0090*/  LDCU.64 UR6, c[0x0][0x390] ;  /* 0x00007200ff0677ac */ /* 0x000eac0008000a00 */
[----:B------:R-:W3:Y:S01]  /*00a0*/  LDC.64 R2, c[0x0][0x380] ;  /* 0x0000e000ff027b82 */ /* 0x000ee20000000a00 */
[----:B------:R-:W4:Y:S01]  /*00b0*/  LDCU.64 UR8, c[0x0][0x390] ;  /* 0x00007200ff0877ac */ /* 0x000f220008000a00 */
[----:B------:R-:W0:Y:S01]  /*00c0*/  LDCU.64 UR10, c[0x0][0x390] ;  /* 0x00007200ff0a77ac */ /* 0x000e220008000a00 */
[----:B------:R-:W0:Y:S02]  /*00d0*/  LDCU.64 UR12, c[0x0][0x390] ;  /* 0x00007200ff0c77ac */ /* 0x000e240008000a00 */
[----:B0-----:R-:W-:-:S06]  /*00e0*/  IMAD.WIDE.U32 R4, R0, 0x8, R4 ;  /* 0x0000000800047825 */ /* 0x001fcc00078e0004 */
[----:B-1----:R-:W5:Y:S04]  /*00f0*/  LDG.E.64 R4, desc[UR4][R4.64] ;  /* 0x0000000404047981 */ /* 0x002f68000c1e1b00 */
[----:B-----5:R-:W5:Y:S01]  /*0100*/  LDG.E R10, desc[UR4][R4.64] ;  /* 0x00000004040a7981 */ /* 0x020f62000c1e1900 */
[----:B------:R-:W-:Y:S01]  /*0110*/  BSSY.RECONVERGENT B0, `(.L_x_0) ;  /* 0x000004e000007945 */ /* 0x000fe20003800200 */
[----:B---3--:R-:W-:Y:S01]  /*0120*/  IMAD.WIDE.U32 R2, R0, 0x8, R2 ;  /* 0x0000000800027825 */ /* 0x008fe200078e0002 */
[----:B-----5:R-:W-:-:S13]  /*0130*/  ISETP.NE.AND P0, PT, R10, RZ, PT ;  /* 0x000000ff0a00720c */ /* 0x020fda0003f05270 */
[----:B--2-4-:R-:W-:Y:S05]  /*0140*/  @!P0 BRA `(.L_x_1) ;  /* 0x0000000000308947 */ /* 0x014fea0003800000 */
[----:B------:R0:W5:Y:S01]  /*0150*/  LDG.E.64 R8, desc[UR4][R2.64] ;  /* 0x0000000402087981 */ /* 0x000162000c1e1b00 */
[----:B------:R-:W-:-:S07]  /*0160*/  IMAD.MOV.U32 R11, RZ, RZ, RZ ;  /* 0x000000ffff0b7224 */ /* 0x000fce00078e00ff */
.L_x_3:
[----:B-----5:R-:W-:-:S06]  /*0170*/  IMAD.WIDE.U32 R6, R11, 0x10, R8 ;  /* 0x000000100b067825 */ /* 0x020fcc00078e0008 */
[----:B------:R-:W2:Y:S02]  /*0180*/  LDG.E.64 R6, desc[UR4][R6.64] ;  /* 0x0000000406067981 */ /* 0x000ea4000c1e1b00 */
[----:B--2---:R-:W-:Y:S01]  /*0190*/  ISETP.NE.U32.AND P0, PT, R6, UR6, PT ;  /* 0x0000000606007c0c */ /* 0x004fe2000bf05070 */
[----:B------:R-:W-:-:S03]  /*01a0*/  IMAD.MOV.U32 R6, RZ, RZ, R11 ;  /* 0x000000ffff067224 */ /* 0x000fc600078e000b */
[----:B------:R-:W-:Y:S01]  /*01b0*/  ISETP.NE.AND.EX P0, PT, R7, UR7, PT, P0 ;  /* 0x0000000707007c0c */ /* 0x000fe2000bf05300 */
[----:B------:R-:W-:-:S12]  /*01c0*/  IMAD.MOV.U32 R7, RZ, RZ, RZ ;  /* 0x000000ffff077224 */ /* 0x000fd800078e00ff */
[----:B------:R-:W-:Y:S05]  /*01d0*/  @!P0 BRA `(.L_x_2) ;  /* 0x0000000400048947 */ /* 0x000fea0003800000 */
[----:B------:R-:W-:-:S05]  /*01e0*/  VIADD R11, R6, 0x1 ;  /* 0x00000001060b7836 */ /* 0x000fca0000000000 */
[----:B------:R-:W-:-:S13]  /*01f0*/  ISETP.GE.U32.AND P0, PT, R11, R10, PT ;  /* 0x0000000a0b00720c */ /* 0x000fda0003f06070 */
[----:B------:R-:W-:Y:S05]  /*0200*/  @!P0 BRA `(.L_x_3) ;  /* 0xfffffffc00d88947 */ /* 0x000fea000383ffff */
.L_x_1:
[----:B------:R-:W2:Y:S02]  /*0210*/  LDG.E R10, desc[UR4][R4.64+0x4] ;  /* 0x00000404040a7981 */ /* 0x000ea4000c1e1900 */
[----:B--2---:R-:W-:-:S13]  /*0220*/  ISETP.NE.AND P0, PT, R10, RZ, PT ;  /* 0x000000ff0a00720c */ /* 0x004fda0003f05270 */
[----:B------:R-:W-:Y:S05]  /*0230*/  @!P0 BRA `(.L_x_4) ;  /* 0x0000000000308947 */ /* 0x000fea0003800000 */
[----:B------:R1:W5:Y:S01]  /*0240*/  LDG.E.64 R8, desc[UR4][R2.64] ;  /* 0x0000000402087981 */ /* 0x000362000c1e1b00 */
[----:B------:R-:W-:-:S07]  /*0250*/  IMAD.MOV.U32 R11, RZ, RZ, RZ ;  /* 0x000000ffff0b7224 */ /* 0x000fce00078e00ff */
.L_x_5:
[----:B-----5:R-:W-:-:S06]  /*0260*/  IMAD.WIDE.U32 R6, R11, 0x10, R8 ;  /* 0x000000100b067825 */ /* 0x020fcc00078e0008 */
[----:B------:R-:W2:Y:S02]  /*0270*/  LDG.E.64 R6, desc[UR4][R6.64] ;  /* 0x0000000406067981 */ /* 0x000ea4000c1e1b00 */
[----:B--2---:R-:W-:Y:S02]  /*0280*/  ISETP.NE.U32.AND P0, PT, R6, UR8, PT ;  /* 0x0000000806007c0c */ /* 0x004fe4000bf05070 */
[----:B------:R-:W-:Y:S02]  /*0290*/  MOV R6, R11 ;  /* 0x0000000b00067202 */ /* 0x000fe40000000f00 */
[----:B------:R-:W-:Y:S01]  /*02a0*/  ISETP.NE.AND.EX P0, PT, R7, UR9, PT, P0 ;  /* 0x0000000907007c0c */ /* 0x000fe2000bf05300 */
[----:B------:R-:W-:-:S12]  /*02b0*/  IMAD.MOV.U32 R7, RZ, RZ, RZ ;  /* 0x000000ffff077224 */ /* 0x000fd800078e00ff */
[----:B------:R-:W-:Y:S05]  /*02c0*/  @!P0 BRA `(.L_x_2) ;  /* 0x0000000000c88947 */ /* 0x000fea0003800000 */
[----:B------:R-:W-:-:S05]  /*02d0*/  VIADD R11, R6, 0x1 ;  /* 0x00000001060b7836 */ /* 0x000fca0000000000 */
[----:B------:R-:W-:-:S13]  /*02e0*/  ISETP.GE.U32.AND P0, PT, R11, R10, PT ;  /* 0x0000000a0b00720c */ /* 0x000fda0003f06070 */
[----:B------:R-:W-:Y:S05]  /*02f0*/  @!P0 BRA `(.L_x_5) ;  /* 0xfffffffc00d88947 */ /* 0x000fea000383ffff */
.L_x_4:
[----:B------:R-:W2:Y:S02]  /*0300*/  LDG.E R10, desc[UR4][R4.64+0x8] ;  /* 0x00000804040a7981 */ /* 0x000ea4000c1e1900 */
[----:B--2---:R-:W-:-:S13]  /*0310*/  ISETP.NE.AND P0, PT, R10, RZ, PT ;  /* 0x000000ff0a00720c */ /* 0x004fda0003f05270 */
[----:B------:R-:W-:Y:S05]  /*0320*/  @!P0 BRA `(.L_x_6) ;  /* 0x0000000000308947 */ /* 0x000fea0003800000 */
[----:B------:R2:W5:Y:S01]  /*0330*/  LDG.E.64 R8, desc[UR4][R2.64] ;  /* 0x0000000402087981 */ /* 0x000562000c1e1b00 */
[----:B------:R-:W-:-:S07]  /*0340*/  IMAD.MOV.U32 R11, RZ, RZ, RZ ;  /* 0x000000ffff0b7224 */ /* 0x000fce00078e00ff */
.L_x_7:
[----:B-----5:R-:W-:-:S06]  /*0350*/  IMAD.WIDE.U32 R6, R11, 0x10, R8 ;  /* 0x000000100b067825 */ /* 0x020fcc00078e0008 */
[----:B------:R-:W3:Y:S02]  /*0360*/  LDG.E.64 R6, desc[UR4][R6.64] ;  /* 0x0000000406067981 */ /* 0x000ee4000c1e1b00 */
[----:B---3--:R-:W-:Y:S02]  /*0370*/  ISETP.NE.U32.AND P0, PT, R6, UR10, PT ;  /* 0x0000000a06007c0c */ /* 0x008fe4000bf05070 */
[----:B------:R-:W-:Y:S02]  /*0380*/  MOV R6, R11 ;  /* 0x0000000b00067202 */ /* 0x000fe40000000f00 */
[----:B------:R-:W-:Y:S01]  /*0390*/  ISETP.NE.AND.EX P0, PT, R7, UR11, PT, P0 ;  /* 0x0000000b07007c0c */ /* 0x000fe2000bf05300 */
[----:B------:R-:W-:-:S12]  /*03a0*/  IMAD.MOV.U32 R7, RZ, RZ, RZ ;  /* 0x000000ffff077224 */ /* 0x000fd800078e00ff */
[----:B------:R-:W-:Y:S05]  /*03b0*/  @!P0 BRA `(.L_x_2) ;  /* 0x00000000008c8947 */ /* 0x000fea0003800000 */
[----:B------:R-:W-:-:S05]  /*03c0*/  VIADD R11, R6, 0x1 ;  /* 0x00000001060b7836 */ /* 0x000fca0000000000 */
[----:B------:R-:W-:-:S13]  /*03d0*/  ISETP.GE.U32.AND P0, PT, R11, R10, PT ;  /* 0x0000000a0b00720c */ /* 0x000fda0003f06070 */
[----:B------:R-:W-:Y:S05]  /*03e0*/  @!P0 BRA `(.L_x_7) ;  /* 0xfffffffc00d88947 */ /* 0x000fea000383ffff */
.L_x_6:
[----:B------:R-:W3:Y:S02]  /*03f0*/  LDG.E R10, desc[UR4][R4.64+0xc] ;  /* 0x00000c04040a7981 */ /* 0x000ee4000c1e1900 */
[----:B---3--:R-:W-:-:S13]  /*0400*/  ISETP.NE.AND P0, PT, R10, RZ, PT ;  /* 0x000000ff0a00720c */ /* 0x008fda0003f05270 */
[----:B------:R-:W-:Y:S05]  /*0410*/  @!P0 BRA `(.L_x_8) ;  /* 0x0000000000308947 */ /* 0x000fea0003800000 */
[----:B------:R3:W5:Y:S01]  /*0420*/  LDG.E.64 R8, desc[UR4][R2.64] ;  /* 0x0000000402087981 */ /* 0x000762000c1e1b00 */
[----:B------:R-:W-:-:S07]  /*0430*/  IMAD.MOV.U32 R11, RZ, RZ, RZ ;  /* 0x000000ffff0b7224 */ /* 0x000fce00078e00ff */
.L_x_9:
[----:B-----5:R-:W-:-:S06]  /*0440*/  IMAD.WIDE.U32 R6, R11, 0x10, R8 ;  /* 0x000000100b067825 */ /* 0x020fcc00078e0008 */
[----:B------:R-:W4:Y:S02]  /*0450*/  LDG.E.64 R6, desc[UR4][R6.64] ;  /* 0x0000000406067981 */ /* 0x000f24000c1e1b00 */
[----:B----4-:R-:W-:Y:S02]  /*0460*/  ISETP.NE.U32.AND P0, PT, R6, UR12, PT ;  /* 0x0000000c06007c0c */ /* 0x010fe4000bf05070 */
[----:B------:R-:W-:Y:S02]  /*0470*/  MOV R6, R11 ;  /* 0x0000000b00067202 */ /* 0x000fe40000000f00 */
[----:B------:R-:W-:Y:S01]  /*0480*/  ISETP.NE.AND.EX P0, PT, R7, UR13, PT, P0 ;  /* 0x0000000d07007c0c */ /* 0x000fe2000bf05300 */
[----:B------:R-:W-:-:S12]  /*0490*/  IMAD.MOV.U32 R7, RZ, RZ, RZ ;  /* 0x000000ffff077224 */ /* 0x000fd800078e00ff */
[----:B------:R-:W-:Y:S05]  /*04a0*/  @!P0 BRA `(.L_x_2) ;  /* 0x0000000000508947 */ /* 0x000fea0003800000 */
[----:B------:R-:W-:-:S05]  /*04b0*/  VIADD R11, R6, 0x1 ;  /* 0x00000001060b7836 */ /* 0x000fca0000000000 */
[----:B------:R-:W-:-:S13]  /*04c0*/  ISETP.GE.U32.AND P0, PT, R11, R10, PT ;  /* 0x0000000a0b00720c */ /* 0x000fda0003f06070 */
[----:B------:R-:W-:Y:S05]  /*04d0*/  @!P0 BRA `(.L_x_9) ;  /* 0xfffffffc00d88947 */ /* 0x000fea000383ffff */
.L_x_8:
[----:B------:R-:W4:Y:S02]  /*04e0*/  LDG.E R8, desc[UR4][R4.64+0x10] ;  /* 0x0000100404087981 */ /* 0x000f24000c1e1900 */
[----:B----4-:R-:W-:-:S13]  /*04f0*/  ISETP.NE.AND P0, PT, R8, RZ, PT ;  /* 0x000000ff0800720c */ /* 0x010fda0003f05270 */
[----:B------:R-:W-:Y:S05]  /*0500*/  @!P0 EXIT ;  /* 0x000000000000894d */ /* 0x000fea0003800000 */
[----:B------:R4:W5:Y:S01]  /*0510*/  LDG.E.64 R4, desc[UR4][R2.64] ;  /* 0x0000000402047981 */ /* 0x000962000c1e1b00 */
[----:B------:R-:W-:-:S07]  /*0520*/  IMAD.MOV.U32 R9, RZ, RZ, RZ ;  /* 0x000000ffff097224 */ /* 0x000fce00078e00ff */
.L_x_10:
[----:B-----5:R-:W-:Y:S01]  /*0530*/  IMAD.WIDE.U32 R6, R9, 0x10, R4 ;  /* 0x0000001009067825 */ /* 0x020fe200078e0004 */
[----:B------:R-:W0:Y:S05]  /*0540*/  LDCU.64 UR14, c[0x0][0x390] ;  /* 0x00007200ff0e77ac */ /* 0x000e2a0008000a00 */
[----:B------:R-:W0:Y:S02]  /*0550*/  LDG.E.64 R6, desc[UR4][R6.64] ;  /* 0x0000000406067981 */ /* 0x000e24000c1e1b00 */
[----:B0-----:R-:W-:Y:S02]  /*0560*/  ISETP.NE.U32.AND P0, PT, R6, UR14, PT ;  /* 0x0000000e06007c0c */ /* 0x001fe4000bf05070 */
[----:B------:R-:W-:-:S02]  /*0570*/  MOV R6, R9 ;  /* 0x0000000900067202 */ /* 0x000fc40000000f00 */
[----:B------:R-:W-:Y:S01]  /*0580*/  ISETP.NE.AND.EX P0, PT, R7, UR15, PT, P0 ;  /* 0x0000000f07007c0c */ /* 0x000fe2000bf05300 */
[----:B------:R-:W-:-:S12]  /*0590*/  IMAD.MOV.U32 R7, RZ, RZ, RZ ;  /* 0x000000ffff077224 */ /* 0x000fd800078e00ff */
[----:B------:R-:W-:Y:S05]  /*05a0*/  @!P0 BRA `(.L_x_2) ;  /* 0x0000000000108947 */ /* 0x000fea0003800000 */
[----:B------:R-:W-:-:S05]  /*05b0*/  VIADD R9, R6, 0x1 ;  /* 0x0000000106097836 */ /* 0x000fca0000000000 */
[----:B------:R-:W-:-:S13]  /*05c0*/  ISETP.GE.U32.AND P0, PT, R9, R8, PT ;  /* 0x000000080900720c */ /* 0x000fda0003f06070 */
[----:B------:R-:W-:Y:S05]  /*05d0*/  @!P0 BRA `(.L_x_10) ;  /* 0xfffffffc00d48947 */ /* 0x000fea000383ffff */
[----:B------:R-:W-:Y:S05]  /*05e0*/  EXIT ;  /* 0x000000000000794d */ /* 0x000fea0003800000 */
.L_x_2:
[----:B------:R-:W-:Y:S05]  /*05f0*/  BSYNC.RECONVERGENT B0 ;  /* 0x0000000000007941 */ /* 0x000fea0003800200 */
.L_x_0:
[----:B------:R-:W5:Y:S02]  /*0600*/  LDC.64 R4, c[0x0][0x398] ;  /* 0x0000e600ff047b82 */ /* 0x000f640000000a00 */
[----:B-----5:R-:W-:Y:S04]  /*0610*/  STG.E desc[UR4][R4.64], R0 ;  /* 0x0000000004007986 */ /* 0x020fe8000c101904 */
[----:B01234-:R-:W2:Y:S02]  /*0620*/  LDG.E.64 R2, desc[UR4][R2.64] ;  /* 0x0000000402027981 */ /* 0x01fea4000c1e1b00 */
[----:B--2---:R-:W-:-:S04]  /*0630*/  LEA R8, P0, R6, R2, 0x4 ;  /* 0x0000000206087211 */ /* 0x004fc800078020ff */
[----:B------:R-:W-:-:S06]  /*0640*/  LEA.HI.X R9, R6, R3, R7, 0x4, P0 ;  /* 0x0000000306097211 */ /* 0x000fcc00000f2407 */
[----:B------:R-:W2:Y:S01]  /*0650*/  LDG.E R9, desc[UR4][R8.64+0x8] ;  /* 0x0000080408097981 */ /* 0x000ea2000c1e1900 */
[----:B------:R-:W2:Y:S03]  /*0660*/  LDC.64 R6, c[0x0][0x3a0] ;  /* 0x0000e800ff067b82 */ /* 0x000ea60000000a00 */
[----:B--2---:R-:W-:Y:S01]  /*0670*/  STG.E desc[UR4][R6.64], R9 ;  /* 0x0000000906007986 */ /* 0x004fe2000c101904 */
[----:B------:R-:W-:Y:S05]  /*0680*/  EXIT ;  /* 0x000000000000794d */ /* 0x000fea0003800000 */
.L_x_11:
[----:B------:R-:W-:-:S00]  /*0690*/  BRA `(.L_x_11) ;  /* 0xfffffffc00fc7947 */ /* 0x000fc0000383ffff */
[----:B------:R-:W-:-:S00]  /*06a0*/  NOP ;  /* 0x0000000000007918 */ /* 0x000fc00000000000 */
        /* <DEDUP_REMOVED lines=13> */
.L_x_26:


//--------------------- .text._Z3addPPSt4pairIPciEPPiS2_j --------------------------
	.section	.text._Z3addPPSt4pairIPciEPPiS2_j,"ax",@progbits
	.align	128
        .global         _Z3addPPSt4pairIPciEPPiS2_j
        .type           _Z3addPPSt4pairIPciEPPiS2_j,@function
        .size           _Z3addPPSt4pairIPciEPPiS2_j,(.L_x_25 - _Z3addPPSt4pairIPciEPPiS2_j)
        .other          _Z3addPPSt4pairIPciEPPiS2_j,@"STO_CUDA_ENTRY STV_DEFAULT"
_Z3addPPSt4pairIPciEPPiS2_j:
.text._Z3addPPSt4pairIPciEPPiS2_j:
[----:B------:R-:W0:Y:S01]  /*0000*/  LDC R1, c[0x0][0x37c] ;  /* 0x0000df00ff017b82 */ /* 0x000e220000000800 */
[----:B------:R-:W1:Y:S07]  /*0010*/  S2R R3, SR_TID.X ;  /* 0x0000000000037919 */ /* 0x000e6e0000002100 */
[----:B------:R-:W2:Y:S01]  /*0020*/  S2UR UR4, SR_CTAID.X ;  /* 0x00000000000479c3 */ /* 0x000ea20000002500 */
[----:B------:R-:W2:Y:S07]  /*0030*/  LDCU UR5, c[0x0][0x360] ;  /* 0x00006c00ff0577ac */ /* 0x000eae0008000800 */
[----:B------:R-:W3:Y:S01]  /*0040*/  LDC R2, c[0x0][0x398] ;  /* 0x0000e600ff027b82 */ /* 0x000ee20000000800 */
[----:B--2---:R-:W-:-:S06]  /*0050*/  UIMAD UR4, UR4, UR5, URZ ;  /* 0x00000005040472a4 */ /* 0x004fcc000f8e02ff */
[----:B-1----:R-:W-:-:S05]  /*0060*/  VIADD R17, R3, UR4 ;  /* 0x0000000403117c36 */ /* 0x002fca0008000000 */
[----:B---3--:R-:W-:-:S04]  /*0070*/  ISETP.GE.U32.AND P0, PT, R17, R2, PT ;  /* 0x000000021100720c */ /* 0x008fc80003f06070 */
[----:B------:R-:W-:-:S13]  /*0080*/  ISETP.GT.U32.OR P0, PT, R17, 0xff, P0 ;  /* 0x000000ff1100780c */ /* 0x000fda0000704470 */
[----:B0-----:R-:W-:Y:S05]  /*0090*/  @P0 EXIT ;  /* 0x000000000000094d */ /* 0x001fea0003800000 */
[----:B------:R-:W-:Y:S01]  /*00a0*/  ULOP3.LUT UR4, URZ, UR4, URZ, 0x33, !UPT ;  /* 0x00000004ff047292 */ /* 0x000fe2000f8e33ff */
[----:B------:R-:W-:Y:S01]  /*00b0*/  VIADDMNMX.U32 R2, R17, 0x100, R2, !PT ;  /* 0x0000010011027846 */ /* 0x000fe20007800002 */
[----:B------:R-:W-:Y:S04]  /*00c0*/  BSSY.RECONVERGENT B6, `(.L_x_12) ;  /* 0x0000017000067945 */ /* 0x000fe80003800200 */
[----:B------:R-:W-:-:S04]  /*00d0*/  IADD3 R2, PT, PT, -R3, UR4, R2 ;  /* 0x0000000403027c10 */ /* 0x000fc8000fffe102 */
[----:B------:R-:W-:-:S04]  /*00e0*/  LOP3.LUT R0, R2, 0x300, RZ, 0xc0, !PT ;  /* 0x0000030002007812 */ /* 0x000fc800078ec0ff */
[----:B------:R-:W-:-:S13]  /*00f0*/  ISETP.NE.AND P0, PT, R0, 0x300, PT ;  /* 0x000003000000780c */ /* 0x000fda0003f05270 */
[----:B------:R-:W-:Y:S05]  /*0100*/  @!P0 BRA `(.L_x_13) ;  /* 0x0000000000488947 */ /* 0x000fea0003800000 */
[----:B------:R-:W-:-:S05]  /*0110*/  LEA.HI R0, R2, 0x1, RZ, 0x18 ;  /* 0x0000000102007811 */ /* 0x000fca00078fc0ff */
[C---:B------:R-:W-:Y:S01]  /*0120*/  IMAD.SHL.U32 R3, R0.reuse, 0x100, RZ ;  /* 0x0000010000037824 */ /* 0x040fe200078e00ff */
[----:B------:R-:W-:-:S04]  /*0130*/  LOP3.LUT R0, R0, 0x3, RZ, 0xc0, !PT ;  /* 0x0000000300007812 */ /* 0x000fc800078ec0ff */
[----:B------:R-:W-:Y:S01]  /*0140*/  LOP3.LUT R4, R3, 0x300, RZ, 0xc0, !PT ;  /* 0x0000030003047812 */ /* 0x000fe200078ec0ff */
[----:B------:R-:W-:-:S04]  /*0150*/  IMAD.MOV R16, RZ, RZ, -R0 ;  /* 0x000000ffff107224 */ /* 0x000fc800078e0a00 */
[----:B------:R-:W-:-:S07]  /*0160*/  IMAD.IADD R17, R17, 0x1, R4 ;  /* 0x0000000111117824 */ /* 0x000fce00078e0204 */
.L_x_14:
[----:B------:R-:W0:Y:S01]  /*0170*/  LDCU.64 UR4, c[0x0][0x388] ;  /* 0x00007100ff0477ac */ /* 0x000e220008000a00 */
[----:B------:R-:W-:Y:S01]  /*0180*/  IADD3 R16, PT, PT, R16, 0x1, RZ ;  /* 0x0000000110107810 */ /* 0x000fe20007ffe0ff */
[----:B------:R-:W-:Y:S01]  /*0190*/  IMAD.MOV.U32 R6, RZ, RZ, RZ ;  /* 0x000000ffff067224 */ /* 0x000fe200078e00ff */
[----:B------:R-:W-:Y:S01]  /*01a0*/  MOV R20, 0x210 ;  /* 0x0000021000147802 */ /* 0x000fe20000000f00 */
[----:B------:R-:W-:Y:S01]  /*01b0*/  IMAD.MOV.U32 R21, RZ, RZ, 0x0 ;  /* 0x00000000ff157424 */ /* 0x000fe200078e00ff */
[----:B------:R-:W-:-:S04]  /*01c0*/  ISETP.NE.AND P0, PT, R16, RZ, PT ;  /* 0x000000ff1000720c */ /* 0x000fc80003f05270 */
[----:B------:R-:W-:Y:S01]  /*01d0*/  P2R R0, PR, RZ, 0x1 ;  /* 0x00000001ff007803 */ /* 0x000fe20000000000 */
[----:B0-----:R-:W-:Y:S02]  /*01e0*/  IMAD.U32 R4, RZ, RZ, UR4 ;  /* 0x00000004ff047e24 */ /* 0x001fe4000f8e00ff */
[----:B------:R-:W-:-:S07]  /*01f0*/  IMAD.U32 R5, RZ, RZ, UR5 ;  /* 0x00000005ff057e24 */ /* 0x000fce000f8e00ff */
[----:B------:R-:W-:Y:S05]  /*0200*/  CALL.REL.NOINC `($_Z3addPPSt4pairIPciEPPiS2_j$_Z10add_itselfPPSt4pairIPciEPPiS1_j) ;  /* 0x0000000000987944 */ /* 0x000fea0003c00000 */
[----:B------:R-:W-:-:S13]  /*0210*/  ISETP.NE.AND P6, PT, R16, RZ, PT ;  /* 0x000000ff1000720c */ /* 0x000fda0003fc5270 */
[----:B------:R-:W-:Y:S05]  /*0220*/  @P6 BRA `(.L_x_14) ;  /* 0xfffffffc00d06947 */ /* 0x000fea000383ffff */
.L_x_13:
[----:B------:R-:W-:Y:S05]  /*0230*/  BSYNC.RECONVERGENT B6 ;  /* 0x0000000000067941 */ /* 0x000fea0003800200 */
.L_x_12:
[----:B------:R-:W-:Y:S01]  /*0240*/  ISETP.GE.U32.AND P0, PT, R2, 0x300, PT ;  /* 0x000003000200780c */ /* 0x000fe20003f06070 */
[----:B------:R-:W0:-:S12]  /*0250*/  LDCU UR36, c[0x0][0x398] ;  /* 0x00007300ff2477ac */ /* 0x000e180008000800 */
[----:B0-----:R-:W-:Y:S05]  /*0260*/  @!P0 EXIT ;  /* 0x000000000000894d */ /* 0x001fea0003800000 */
.L_x_15:
[----:B------:R-:W0:Y:S01]  /*0270*/  LDCU.64 UR4, c[0x0][0x388] ;  /* 0x00007100ff0477ac */ /* 0x000e220008000a00 */
[----:B------:R-:W-:Y:S01]  /*0280*/  HFMA2 R6, -RZ, RZ, 0, 0 ;  /* 0x00000000ff067431 */ /* 0x000fe200000001ff */
[----:B------:R-:W-:Y:S01]  /*0290*/  MOV R20, 0x2e0 ;  /* 0x000002e000147802 */ /* 0x000fe20000000f00 */
[----:B------:R-:W-:Y:S02]  /*02a0*/  IMAD.MOV.U32 R21, RZ, RZ, 0x0 ;  /* 0x00000000ff157424 */ /* 0x000fe400078e00ff */
[----:B0-----:R-:W-:Y:S02]  /*02b0*/  IMAD.U32 R4, RZ, RZ, UR4 ;  /* 0x00000004ff047e24 */ /* 0x001fe4000f8e00ff */
[----:B------:R-:W-:-:S07]  /*02c0*/  IMAD.U32 R5, RZ, RZ, UR5 ;  /* 0x00000005ff057e24 */ /* 0x000fce000f8e00ff */
[----:B------:R-:W-:Y:S05]  /*02d0*/  CALL.REL.NOINC `($_Z3addPPSt4pairIPciEPPiS2_j$_Z10add_itselfPPSt4pairIPciEPPiS1_j) ;  /* 0x0000000000647944 */ /* 0x000fea0003c00000 */
[----:B------:R-:W0:Y:S01]  /*02e0*/  LDCU.64 UR4, c[0x0][0x388] ;  /* 0x00007100ff0477ac */ /* 0x000e220008000a00 */
[----:B------:R-:W-:Y:S01]  /*02f0*/  IMAD.MOV.U32 R6, RZ, RZ, RZ ;  /* 0x000000ffff067224 */ /* 0x000fe200078e00ff */
[----:B------:R-:W-:Y:S01]  /*0300*/  MOV R20, 0x350 ;  /* 0x0000035000147802 */ /* 0x000fe20000000f00 */
[----:B------:R-:W-:Y:S01]  /*0310*/  IMAD.MOV.U32 R21, RZ, RZ, 0x0 ;  /* 0x00000000ff157424 */ /* 0x000fe200078e00ff */
[----:B0-----:R-:W-:Y:S01]  /*0320*/  MOV R4, UR4 ;  /* 0x0000000400047c02 */ /* 0x001fe20008000f00 */
[----:B------:R-:W-:-:S07]  /*0330*/  IMAD.U32 R5, RZ, RZ, UR5 ;  /* 0x00000005ff057e24 */ /* 0x000fce000f8e00ff */
[----:B------:R-:W-:Y:S05]  /*0340*/  CALL.REL.NOINC `($_Z3addPPSt4pairIPciEPPiS2_j$_Z10add_itselfPPSt4pairIPciEPPiS1_j) ;  /* 0x0000000000487944 */ /* 0x000fea0003c00000 */
[----:B------:R-:W0:Y:S01]  /*0350*/  LDCU.64 UR4, c[0x0][0x388] ;  /* 0x00007100ff0477ac */ /* 0x000e220008000a00 */
[----:B------:R-:W-:Y:S01]  /*0360*/  IMAD.MOV.U32 R6, RZ, RZ, RZ ;  /* 0x000000ffff067224 */ /* 0x000fe200078e00ff */
[----:B------:R-:W-:Y:S01]  /*0370*/  MOV R20, 0x3c0 ;  /* 0x000003c000147802 */ /* 0x000fe20000000f00 */
[----:B------:R-:W-:Y:S02]  /*0380*/  IMAD.MOV.U32 R21, RZ, RZ, 0x0 ;  /* 0x00000000ff157424 */ /* 0x000fe400078e00ff */
[----:B0-----:R-:W-:Y:S01]  /*0390*/  IMAD.U32 R4, RZ, RZ, UR4 ;  /* 0x00000004ff047e24 */ /* 0x001fe2000f8e00ff */
[----:B------:R-:W-:-:S07]  /*03a0*/  MOV R5, UR5 ;  /* 0x0000000500057c02 */ /* 0x000fce0008000f00 */
[----:B------:R-:W-:Y:S05]  /*03b0*/  CALL.REL.NOINC `($_Z3addPPSt4pairIPciEPPiS2_j$_Z10add_itselfPPSt4pairIPciEPPiS1_j) ;  /* 0x00000000002c7944 */ /* 0x000fea0003c00000 */
[----:B------:R-:W0:Y:S01]  /*03c0*/  LDCU.64 UR4, c[0x0][0x388] ;  /* 0x00007100ff0477ac */ /* 0x000e220008000a00 */
[----:B------:R-:W-:Y:S01]  /*03d0*/  IMAD.MOV.U32 R6, RZ, RZ, RZ ;  /* 0x000000ffff067224 */ /* 0x000fe200078e00ff */
[----:B------:R-:W-:Y:S02]  /*03e0*/  MOV R20, 0x430 ;  /* 0x0000043000147802 */ /* 0x000fe40000000f00 */
[----:B------:R-:W-:Y:S01]  /*03f0*/  MOV R21, 0x0 ;  /* 0x0000000000157802 */ /* 0x000fe20000000f00 */
[----:B0-----:R-:W-:Y:S02]  /*0400*/  IMAD.U32 R4, RZ, RZ, UR4 ;  /* 0x00000004ff047e24 */ /* 0x001fe4000f8e00ff */
[----:B------:R-:W-:-:S07]  /*0410*/  IMAD.U32 R5, RZ, RZ, UR5 ;  /* 0x00000005ff057e24 */ /* 0x000fce000f8e00ff */
[----:B------:R-:W-:Y:S05]  /*0420*/  CALL.REL.NOINC `($_Z3addPPSt4pairIPciEPPiS2_j$_Z10add_itselfPPSt4pairIPciEPPiS1_j) ;  /* 0x0000000000107944 */ /* 0x000fea0003c00000 */
[----:B------:R-:W-:-:S05]  /*0430*/  VIADD R17, R17, 0x400 ;  /* 0x0000040011117836 */ /* 0x000fca0000000000 */
[----:B------:R-:W-:-:S13]  /*0440*/  ISETP.GE.U32.AND P0, PT, R17, UR36, PT ;  /* 0x0000002411007c0c */ /* 0x000fda000bf06070 */
[----:B------:R-:W-:Y:S05]  /*0450*/  @!P0 BRA `(.L_x_15) ;  /* 0xfffffffc00848947 */ /* 0x000fea000383ffff */
[----:B------:R-:W-:Y:S05]  /*0460*/  EXIT ;  /* 0x000000000000794d */ /* 0x000fea0003800000 */
        .type           $_Z3addPPSt4pairIPciEPPiS2_j$_Z10add_itselfPPSt4pairIPciEPPiS1_j,@function
        .size           $_Z3addPPSt4pairIPciEPPiS2_j$_Z10add_itselfPPSt4pairIPciEPPiS1_j,(.L_x_25 - $_Z3addPPSt4pairIPciEPPiS2_j$_Z10add_itselfPPSt4pairIPciEPPiS1_j)
$_Z3addPPSt4pairIPciEPPiS2_j$_Z10add_itselfPPSt4pairIPciEPPiS1_j:
[----:B------:R-:W-:-:S05]  /*0470*/  VIADD R1, R1, 0xffffffb8 ;  /* 0xffffffb801017836 */ /* 0x000fca0000000000 */
[----:B------:R-:W-:Y:S04]  /*0480*/  STL [R1+0x44], R37 ;  /* 0x0000442501007387 */ /* 0x000fe80000100800 */
[----:B------:R-:W-:Y:S04]  /*0490*/  STL [R1+0x40], R36 ;  /* 0x0000402401007387 */ /* 0x000fe80000100800 */
[----:B------:R0:W-:Y:S04]  /*04a0*/  STL [R1+0x3c], R31 ;  /* 0x00003c1f01007387 */ /* 0x0001e80000100800 */
[----:B------:R1:W-:Y:S04]  /*04b0*/  STL [R1+0x38], R30 ;  /* 0x0000381e01007387 */ /* 0x0003e80000100800 */
[----:B------:R-:W-:Y:S01]  /*04c0*/  STL [R1+0x34], R29 ;  /* 0x0000341d01007387 */ /* 0x000fe20000100800 */
[----:B0-----:R-:W-:-:S03]  /*04d0*/  IMAD.MOV.U32 R31, RZ, RZ, R5 ;  /* 0x000000ffff1f7224 */ /* 0x001fc600078e0005 */
[----:B------:R-:W-:Y:S01]  /*04e0*/  STL [R1+0x30], R28 ;  /* 0x0000301c01007387 */ /* 0x000fe20000100800 */
[----:B-1----:R-:W-:-:S03]  /*04f0*/  MOV R30, R4 ;  /* 0x00000004001e7202 */ /* 0x002fc60000000f00 */
[----:B------:R0:W-:Y:S04]  /*0500*/  STL [R1+0x2c], R26 ;  /* 0x00002c1a01007387 */ /* 0x0001e80000100800 */
[----:B------:R1:W-:Y:S04]  /*0510*/  STL [R1+0x28], R25 ;  /* 0x0000281901007387 */ /* 0x0003e80000100800 */
[----:B------:R2:W-:Y:S01]  /*0520*/  STL [R1+0x24], R24 ;  /* 0x0000241801007387 */ /* 0x0005e20000100800 */
[----:B0-----:R-:W0:Y:S05]  /*0530*/  BMOV.32.CLEAR R26, B9 ;  /* 0x00000000091a7355 */ /* 0x001e2a0000100000 */
[----:B------:R3:W-:Y:S01]  /*0540*/  STL [R1+0x20], R23 ;  /* 0x0000201701007387 */ /* 0x0007e20000100800 */
[----:B-1----:R-:W1:Y:S05]  /*0550*/  BMOV.32.CLEAR R25, B8 ;  /* 0x0000000008197355 */ /* 0x002e6a0000100000 */
[----:B------:R-:W-:Y:S01]  /*0560*/  STL [R1+0x1c], R22 ;  /* 0x00001c1601007387 */ /* 0x000fe20000100800 */
[----:B--2---:R-:W2:Y:S05]  /*0570*/  BMOV.32.CLEAR R24, B7 ;  /* 0x0000000007187355 */ /* 0x004eaa0000100000 */
[----:B------:R-:W-:Y:S01]  /*0580*/  STL [R1+0x18], R21 ;  /* 0x0000181501007387 */ /* 0x000fe20000100800 */
[----:B---3--:R-:W3:Y:S05]  /*0590*/  BMOV.32.CLEAR R23, B6 ;  /* 0x0000000006177355 */ /* 0x008eea0000100000 */
[----:B------:R-:W-:Y:S01]  /*05a0*/  STL [R1+0x14], R20 ;  /* 0x0000141401007387 */ /* 0x000fe20000100800 */
[----:B------:R-:W-:Y:S03]  /*05b0*/  BSSY.RECONVERGENT B9, `(.L_x_16) ;  /* 0x000005f000097945 */ /* 0x000fe60003800200 */
[----:B------:R-:W-:Y:S04]  /*05c0*/  STL [R1+0x10], R19 ;  /* 0x0000101301007387 */ /* 0x000fe80000100800 */
[----:B------:R4:W-:Y:S04]  /*05d0*/  STL [R1+0xc], R18 ;  /* 0x00000c1201007387 */ /* 0x0009e80000100800 */
[----:B------:R0:W-:Y:S04]  /*05e0*/  STL [R1+0x8], R17 ;  /* 0x0000081101007387 */ /* 0x0001e80000100800 */
[----:B------:R0:W-:Y:S01]  /*05f0*/  STL [R1+0x4], R16 ;  /* 0x0000041001007387 */ /* 0x0001e20000100800 */
[----:B----4-:R-:W-:-:S03]  /*0600*/  IMAD.MOV.U32 R18, RZ, RZ, R6 ;  /* 0x000000ffff127224 */ /* 0x010fc600078e0006 */
[----:B------:R4:W-:Y:S02]  /*0610*/  STL [R1], R2 ;  /* 0x0000000201007387 */ /* 0x0009e40000100800 */
[----:B------:R-:W-:-:S13]  /*0620*/  ISETP.NE.AND P0, PT, R18, 0x4, PT ;  /* 0x000000041200780c */ /* 0x000fda0003f05270 */
[----:B01234-:R-:W-:Y:S05]  /*0630*/  @!P0 BRA `(.L_x_17) ;  /* 0x0000000400588947 */ /* 0x01ffea0003800000 */
[----:B------:R-:W0:Y:S01]  /*0640*/  S2R R29, SR_TID.X ;  /* 0x00000000001d7919 */ /* 0x000e220000002100 */
[----:B------:R-:W1:Y:S01]  /*0650*/  LDC.64 R36, c[0x0][0x358] ;  /* 0x0000d600ff247b82 */ /* 0x000e620000000a00 */
[----:B------:R-:W0:Y:S01]  /*0660*/  LDCU UR4, c[0x0][0x360] ;  /* 0x00006c00ff0477ac */ /* 0x000e220008000800 */
[----:B------:R-:W0:Y:S01]  /*0670*/  S2R R0, SR_CTAID.X ;  /* 0x0000000000007919 */ /* 0x000e220000002500 */
[----:B-1----:R-:W-:Y:S02]  /*0680*/  R2UR UR6, R36 ;  /* 0x00000000240672ca */ /* 0x002fe400000e0000 */
[----:B------:R-:W-:Y:S01]  /*0690*/  R2UR UR7, R37 ;  /* 0x00000000250772ca */ /* 0x000fe200000e0000 */
[----:B0-----:R-:W-:-:S04]  /*06a0*/  IMAD R29, R0, UR4, R29 ;  /* 0x00000004001d7c24 */ /* 0x001fc8000f8e021d */
[----:B------:R-:W-:-:S08]  /*06b0*/  IMAD.WIDE.U32 R28, R29, 0x8, R30 ;  /* 0x000000081d1c7825 */ /* 0x000fd000078e001e */
[----:B------:R-:W2:Y:S01]  /*06c0*/  LDG.E.64 R2, desc[UR6][R28.64] ;  /* 0x000000061c027981 */ /* 0x000ea2000c1e1b00 */
[----:B------:R-:W-:Y:S02]  /*06d0*/  R2UR UR4, R36 ;  /* 0x00000000240472ca */ /* 0x000fe400000e0000 */
[----:B------:R-:W-:Y:S01]  /*06e0*/  R2UR UR5, R37 ;  /* 0x00000000250572ca */ /* 0x000fe200000e0000 */
[----:B--2---:R-:W-:-:S12]  /*06f0*/  IMAD.WIDE.U32 R4, R18, 0x4, R2 ;  /* 0x0000000412047825 */ /* 0x004fd800078e0002 */
[----:B------:R-:W2:Y:S01]  /*0700*/  LD.E R5, desc[UR4][R4.64] ;  /* 0x0000000404057980 */ /* 0x000ea2000c101900 */
[C---:B------:R-:W-:Y:S02]  /*0710*/  IMAD.SHL.U32 R17, R18.reuse, 0x2, RZ ;  /* 0x0000000212117824 */ /* 0x040fe400078e00ff */
[----:B------:R-:W-:Y:S02]  /*0720*/  VIADD R2, R18, 0x1 ;  /* 0x0000000112027836 */ /* 0x000fe40000000000 */
[----:B------:R-:W-:-:S05]  /*0730*/  VIADD R16, R17, 0x2 ;  /* 0x0000000211107836 */ /* 0x000fca0000000000 */
[----:B------:R-:W-:-:S05]  /*0740*/  LOP3.LUT R19, R16, 0xfffffffc, RZ, 0xc0, !PT ;  /* 0xfffffffc10137812 */ /* 0x000fca00078ec0ff */
[----:B------:R-:W-:Y:S01]  /*0750*/  IMAD.MOV R19, RZ, RZ, -R19 ;  /* 0x000000ffff137224 */ /* 0x000fe200078e0a13 */
[----:B--2---:R-:W-:-:S13]  /*0760*/  ISETP.NE.AND P0, PT, R5, R16, PT ;  /* 0x000000100500720c */ /* 0x004fda0003f05270 */
[----:B------:R-:W-:Y:S05]  /*0770*/  @P0 BRA `(.L_x_17) ;  /* 0x0000000400080947 */ /* 0x000fea0003800000 */
[----:B------:R-:W-:Y:S01]  /*0780*/  BSSY.RECONVERGENT B8, `(.L_x_17) ;  /* 0x0000041000087945 */ /* 0x000fe20003800200 */
.L_x_23:
[----:B------:R-:W-:Y:S01]  /*0790*/  ISETP.NE.AND P0, PT, R16, RZ, PT ;  /* 0x000000ff1000720c */ /* 0x000fe20003f05270 */
[----:B------:R-:W-:-:S12]  /*07a0*/  BSSY.RECONVERGENT B7, `(.L_x_18) ;  /* 0x0000032000077945 */ /* 0x000fd80003800200 */
[----:B------:R-:W-:Y:S05]  /*07b0*/  @!P0 BRA `(.L_x_19) ;  /* 0x0000000000c08947 */ /* 0x000fea0003800000 */
[----:B------:R-:W-:Y:S01]  /*07c0*/  ISETP.NE.AND P0, PT, R17, RZ, PT ;  /* 0x000000ff1100720c */ /* 0x000fe20003f05270 */
[----:B------:R-:W-:-:S12]  /*07d0*/  BSSY.RECONVERGENT B6, `(.L_x_20) ;  /* 0x0000020000067945 */ /* 0x000fd80003800200 */
[----:B------:R-:W-:Y:S05]  /*07e0*/  @!P0 BRA `(.L_x_21) ;  /* 0x0000000000788947 */ /* 0x000fea0003800000 */
[----:B------:R-:W-:-:S07]  /*07f0*/  MOV R22, R19 ;  /* 0x0000001300167202 */ /* 0x000fce0000000f00 */
.L_x_22:
[----:B------:R-:W-:Y:S01]  /*0800*/  VIADD R22, R22, 0x4 ;  /* 0x0000000416167836 */ /* 0x000fe20000000000 */
[----:B------:R-:W-:Y:S01]  /*0810*/  MOV R6, R2 ;  /* 0x0000000200067202 */ /* 0x000fe20000000f00 */
[----:B------:R-:W-:Y:S01]  /*0820*/  IMAD.MOV.U32 R4, RZ, RZ, R30 ;  /* 0x000000ffff047224 */ /* 0x000fe200078e001e */
[----:B------:R-:W-:Y:S01]  /*0830*/  MOV R20, 0x890 ;  /* 0x0000089000147802 */ /* 0x000fe20000000f00 */
[----:B------:R-:W-:Y:S01]  /*0840*/  IMAD.MOV.U32 R5, RZ, RZ, R31 ;  /* 0x000000ffff057224 */ /* 0x000fe200078e001f */
[----:B------:R-:W-:Y:S01]  /*0850*/  ISETP.NE.AND P0, PT, R22, RZ, PT ;  /* 0x000000ff1600720c */ /* 0x000fe20003f05270 */
[----:B------:R-:W-:-:S03]  /*0860*/  IMAD.MOV.U32 R21, RZ, RZ, 0x0 ;  /* 0x00000000ff157424 */ /* 0x000fc600078e00ff */
[----:B------:R-:W-:-:S09]  /*0870*/  P2R R0, PR, RZ, 0x1 ;  /* 0x00000001ff007803 */ /* 0x000fd20000000000 */
[----:B------:R-:W-:Y:S05]  /*0880*/  CALL.REL.NOINC `($_Z3addPPSt4pairIPciEPPiS2_j$_Z10add_itselfPPSt4pairIPciEPPiS1_j) ;  /* 0xfffffff800f87944 */ /* 0x000fea0003c3ffff */
[----:B------:R-:W-:Y:S01]  /*0890*/  IMAD.MOV.U32 R4, RZ, RZ, R30 ;  /* 0x000000ffff047224 */ /* 0x000fe200078e001e */
[----:B------:R-:W-:Y:S01]  /*08a0*/  MOV R6, R2 ;  /* 0x0000000200067202 */ /* 0x000fe20000000f00 */
[----:B------:R-:W-:Y:S01]  /*08b0*/  IMAD.MOV.U32 R5, RZ, RZ, R31 ;  /* 0x000000ffff057224 */ /* 0x000fe200078e001f */
[----:B------:R-:W-:Y:S01]  /*08c0*/  MOV R20, 0x8f0 ;  /* 0x000008f000147802 */ /* 0x000fe20000000f00 */
[----:B------:R-:W-:-:S07]  /*08d0*/  IMAD.MOV.U32 R21, RZ, RZ, 0x0 ;  /* 0x00000000ff157424 */ /* 0x000fce00078e00ff */
        /* <DEDUP_REMOVED lines=13> */
[----:B------:R-:W-:-:S13]  /*09b0*/  ISETP.NE.AND P6, PT, R22, RZ, PT ;  /* 0x000000ff1600720c */ /* 0x000fda0003fc5270 */
[----:B------:R-:W-:Y:S05]  /*09c0*/  @P6 BRA `(.L_x_22) ;  /* 0xfffffffc008c6947 */ /* 0x000fea000383ffff */
.L_x_21:
[----:B------:R-:W-:Y:S05]  /*09d0*/  BSYNC.RECONVERGENT B6 ;  /* 0x0000000000067941 */ /* 0x000fea0003800200 */
.L_x_20:
[----:B------:R-:W-:-:S13]  /*09e0*/  LOP3.LUT P0, RZ, R18, 0x1, RZ, 0xc0, !PT ;  /* 0x0000000112ff7812 */ /* 0x000fda000780c0ff */
[----:B------:R-:W-:Y:S05]  /*09f0*/  @P0 BRA `(.L_x_19) ;  /* 0x0000000000300947 */ /* 0x000fea0003800000 */
        /* <DEDUP_REMOVED lines=12> */
.L_x_19:
[----:B------:R-:W-:Y:S05]  /*0ac0*/  BSYNC.RECONVERGENT B7 ;  /* 0x0000000000077941 */ /* 0x000fea0003800200 */
.L_x_18:
[----:B------:R-:W-:Y:S02]  /*0ad0*/  R2UR UR4, R36 ;  /* 0x00000000240472ca */ /* 0x000fe400000e0000 */
[----:B------:R-:W-:-:S13]  /*0ae0*/  R2UR UR5, R37 ;  /* 0x00000000250572ca */ /* 0x000fda00000e0000 */
[----:B------:R-:W2:Y:S01]  /*0af0*/  LDG.E.64 R4, desc[UR4][R28.64] ;  /* 0x000000041c047981 */ /* 0x000ea2000c1e1b00 */
[----:B------:R-:W-:Y:S02]  /*0b00*/  R2UR UR6, R36 ;  /* 0x00000000240672ca */ /* 0x000fe400000e0000 */
[----:B------:R-:W-:Y:S01]  /*0b10*/  R2UR UR7, R37 ;  /* 0x00000000250772ca */ /* 0x000fe200000e0000 */
[----:B--2---:R-:W-:-:S05]  /*0b20*/  IMAD.WIDE.U32 R4, R18, 0x4, R4 ;  /* 0x0000000412047825 */ /* 0x004fca00078e0004 */
[----:B------:R0:W-:Y:S07]  /*0b30*/  ST.E desc[UR4][R4.64], RZ ;  /* 0x000000ff04007985 */ /* 0x0001ee000c101904 */
[----:B------:R-:W2:Y:S02]  /*0b40*/  LDG.E.64 R6, desc[UR6][R28.64] ;  /* 0x000000061c067981 */ /* 0x000ea4000c1e1b00 */
[----:B--2---:R-:W-:-:S06]  /*0b50*/  IMAD.WIDE.U32 R6, R18, 0x4, R6 ;  /* 0x0000000412067825 */ /* 0x004fcc00078e0006 */
[----:B------:R-:W2:Y:S02]  /*0b60*/  LD.E R7, desc[UR4][R6.64] ;  /* 0x0000000406077980 */ /* 0x000ea4000c101900 */
[----:B--2---:R-:W-:-:S13]  /*0b70*/  ISETP.NE.AND P0, PT, R7, R16, PT ;  /* 0x000000100700720c */ /* 0x004fda0003f05270 */
[----:B0-----:R-:W-:Y:S05]  /*0b80*/  @!P0 BRA `(.L_x_23) ;  /* 0xfffffffc00008947 */ /* 0x001fea000383ffff */
[----:B------:R-:W-:Y:S05]  /*0b90*/  BSYNC.RECONVERGENT B8 ;  /* 0x0000000000087941 */ /* 0x000fea0003800200 */
.L_x_17:
[----:B------:R-:W-:Y:S05]  /*0ba0*/  BSYNC.RECONVERGENT B9 ;  /* 0x0000000000097941 */ /* 0x000fea0003800200 */
.L_x_16:
[----:B------:R-:W2:Y:S01]  /*0bb0*/  LDL R20, [R1+0x14] ;  /* 0x0000140001147983 */ /* 0x000ea20000100800 */
[----:B------:R0:W-:Y:S05]  /*0bc0*/  BMOV.32 B6, R23 ;  /* 0x0000001706007356 */ /* 0x0001ea0000000000 */
[----:B------:R-:W2:Y:S01]  /*0bd0*/  LDL R21, [R1+0x18] ;  /* 0x0000180001157983 */ /* 0x000ea20000100800 */
[----:B------:R1:W-:Y:S05]  /*0be0*/  BMOV.32 B7, R24 ;  /* 0x0000001807007356 */ /* 0x0003ea0000000000 */
[----:B------:R3:W-:Y:S05]  /*0bf0*/  BMOV.32 B8, R25 ;  /* 0x0000001908007356 */ /* 0x0007ea0000000000 */
[----:B------:R4:W-:Y:S05]  /*0c00*/  BMOV.32 B9, R26 ;  /* 0x0000001a09007356 */ /* 0x0009ea0000000000 */
[----:B------:R-:W2:Y:S04]  /*0c10*/  LDL R2, [R1] ;  /* 0x0000000001027983 */ /* 0x000ea80000100800 */
[----:B------:R-:W2:Y:S04]  /*0c20*/  LDL R16, [R1+0x4] ;  /* 0x0000040001107983 */ /* 0x000ea80000100800 */
[----:B------:R-:W2:Y:S04]  /*0c30*/  LDL R17, [R1+0x8] ;  /* 0x0000080001117983 */ /* 0x000ea80000100800 */
[----:B------:R-:W2:Y:S04]  /*0c40*/  LDL R18, [R1+0xc] ;  /* 0x00000c0001127983 */ /* 0x000ea80000100800 */
[----:B------:R-:W2:Y:S04]  /*0c50*/  LDL R19, [R1+0x10] ;  /* 0x0000100001137983 */ /* 0x000ea80000100800 */
[----:B------:R-:W2:Y:S04]  /*0c60*/  LDL R22, [R1+0x1c] ;  /* 0x00001c0001167983 */ /* 0x000ea80000100800 */
[----:B0-----:R-:W2:Y:S04]  /*0c70*/  LDL R23, [R1+0x20] ;  /* 0x0000200001177983 */ /* 0x001ea80000100800 */
[----:B-1----:R-:W2:Y:S04]  /*0c80*/  LDL R24, [R1+0x24] ;  /* 0x0000240001187983 */ /* 0x002ea80000100800 */
[----:B---3--:R-:W2:Y:S04]  /*0c90*/  LDL R25, [R1+0x28] ;  /* 0x0000280001197983 */ /* 0x008ea80000100800 */
[----:B----4-:R-:W2:Y:S04]  /*0ca0*/  LDL R26, [R1+0x2c] ;  /* 0x00002c00011a7983 */ /* 0x010ea80000100800 */
[----:B------:R-:W2:Y:S04]  /*0cb0*/  LDL R28, [R1+0x30] ;  /* 0x00003000011c7983 */ /* 0x000ea80000100800 */
[----:B------:R-:W2:Y:S04]  /*0cc0*/  LDL R29, [R1+0x34] ;  /* 0x00003400011d7983 */ /* 0x000ea80000100800 */
[----:B------:R-:W2:Y:S04]  /*0cd0*/  LDL R30, [R1+0x38] ;  /* 0x00003800011e7983 */ /* 0x000ea80000100800 */
[----:B------:R-:W2:Y:S04]  /*0ce0*/  LDL R31, [R1+0x3c] ;  /* 0x00003c00011f7983 */ /* 0x000ea80000100800 */
[----:B------:R-:W2:Y:S04]  /*0cf0*/  LDL R36, [R1+0x40] ;  /* 0x0000400001247983 */ /* 0x000ea80000100800 */
[----:B------:R0:W2:Y:S02]  /*0d00*/  LDL R37, [R1+0x44] ;  /* 0x0000440001257983 */ /* 0x0000a40000100800 */
[----:B0-----:R-:W-:Y:S01]  /*0d10*/  VIADD R1, R1, 0x48 ;  /* 0x0000004801017836 */ /* 0x001fe20000000000 */
[----:B--2---:R-:W-:Y:S06]  /*0d20*/  RET.REL.NODEC R20 `(_Z3addPPSt4pairIPciEPPiS2_j) ;  /* 0xfffffff014b47950 */ /* 0x004fec0003c3ffff */
.L_x_24:
        /* <DEDUP_REMOVED lines=13> */
.L_x_25:


//--------------------- .nv.shared.reserved.0     --------------------------
	.section	.nv.shared.reserved.0,"aw",@nobits
	.weak		__nv_reservedSMEM_offset_0_alias
	.size		__nv_reservedSMEM_offset_0_alias, 0, 64
	.other		__nv_reservedSMEM_offset_0_alias,@"STO_CUDA_RESERVED_SHARED STV_DEFAULT"
__nv_reservedSMEM_offset_0_alias:
	.zero		0
	.zero		64


//--------------------- .nv.constant0._Z6searchPPSt4pairIPciEPPiS0_RjS6_ --------------------------
	.section	.nv.constant0._Z6searchPPSt4pairIPciEPPiS0_RjS6_,"a",@progbits
	.sectionflags	@""
	.align	4
.nv.constant0._Z6searchPPSt4pairIPciEPPiS0_RjS6_:
	.zero		936


//--------------------- .nv.constant0._Z3addPPSt4pairIPciEPPiS2_j --------------------------
	.section	.nv.constant0._Z3addPPSt4pairIPciEPPiS2_j,"a",@progbits
	.sectionflags	@""
	.align	4
.nv.constant0._Z3addPPSt4pairIPciEPPiS2_j:
	.zero		924


//--------------------- SYMBOLS --------------------------

	.type		.nv.reservedSmem.offset0,@object
	.size		.nv.reservedSmem.offset0,0x4
